//
// Generated by NVIDIA NVVM Compiler
//
// Compiler Build ID: CL-36424714
// Cuda compilation tools, release 13.0, V13.0.88
// Based on NVVM 20.0.0
//

.version 9.0
.target sm_100
.address_size 64

	// .globl	_Z14hello_from_gpuv
.extern .func  (.param .b32 func_retval0) vprintf
(
	.param .b64 vprintf_param_0,
	.param .b64 vprintf_param_1
)
;
.global .align 1 .b8 $str[54] = {72, 101, 108, 108, 111, 32, 87, 111, 114, 108, 100, 32, 102, 114, 111, 109, 32, 71, 80, 85, 32, 40, 98, 108, 111, 99, 107, 45, 37, 100, 32, 97, 110, 100, 32, 116, 104, 114, 101, 97, 100, 45, 40, 37, 100, 44, 32, 37, 100, 41, 41, 33, 10};

.visible .entry _Z14hello_from_gpuv()
{
	.local .align 8 .b8 	__local_depot0[16];
	.reg .b64 	%SP;
	.reg .b64 	%SPL;
	.reg .b32 	%r<6>;
	.reg .b64 	%rd<5>;

	mov.u64 	%SPL, __local_depot0;
	cvta.local.u64 	%SP, %SPL;
	add.u64 	%rd1, %SP, 0;
	add.u64 	%rd2, %SPL, 0;
	mov.u32 	%r1, %ctaid.x;
	mov.u32 	%r2, %tid.x;
	mov.u32 	%r3, %tid.y;
	st.local.v2.u32 	[%rd2], {%r1, %r2};
	st.local.u32 	[%rd2+8], %r3;
	mov.u64 	%rd3, $str;
	cvta.global.u64 	%rd4, %rd3;
	{ // callseq 0, 0
	.param .b64 param0;
	st.param.b64 	[param0], %rd4;
	.param .b64 param1;
	st.param.b64 	[param1], %rd1;
	.param .b32 retval0;
	call.uni (retval0), 
	vprintf, 
	(
	param0, 
	param1
	);
	ld.param.b32 	%r4, [retval0];
	} // callseq 0
	ret;

}


// ===== COMPILED SASS (sm_100) =====

	.target	sm_100

	.elftype	@"ET_EXEC"


//--------------------- .note.nv.tkinfo           --------------------------
	.section	.note.nv.tkinfo,"",@"SHT_NOTE"
	.sectionflags	@"SHF_NOTE_NV_TKINFO"
	.tkinfo
        /*0018*/ 	.word	0x00000002
        /*0030*/ 	.string	""
        /*0030*/ 	.string	"ptxas"
        /*0030*/ 	.string	"Cuda compilation tools, release 13.0, V13.0.88"
        /*0030*/ 	.string	"Build cuda_13.0.r13.0/compiler.36424714_0"
        /*0030*/ 	.string	"-arch sm_100 -m 64 "



//--------------------- .note.nv.cuinfo           --------------------------
	.section	.note.nv.cuinfo,"",@"SHT_NOTE"
	.sectionflags	@"SHF_NOTE_NV_CUINFO"
        /*0018*/ 	.short	0x0002
        /*001a*/ 	.short	0x0064
        /*001c*/ 	.short	0x0082
	.zero		2


//--------------------- .nv.info                  --------------------------
	.section	.nv.info,"",@"SHT_CUDA_INFO"
	.align	4


	//----- nvinfo : EIATTR_REGCOUNT
	.align		4
        /*0000*/ 	.byte	0x04, 0x2f
        /*0002*/ 	.short	(.L_2 - .L_1)
	.align		4
.L_1:
        /*0004*/ 	.word	index@(_Z14hello_from_gpuv)
        /*0008*/ 	.word	0x00000018


	//----- nvinfo : EIATTR_FRAME_SIZE
	.align		4
.L_2:
        /*000c*/ 	.byte	0x04, 0x11
        /*000e*/ 	.short	(.L_4 - .L_3)
	.align		4
.L_3:
        /*0010*/ 	.word	index@(_Z14hello_from_gpuv)
        /*0014*/ 	.word	0x00000010


	//----- nvinfo : EIATTR_MIN_STACK_SIZE
	.align		4
.L_4:
        /*0018*/ 	.byte	0x04, 0x12
        /*001a*/ 	.short	(.L_6 - .L_5)
	.align		4
.L_5:
        /*001c*/ 	.word	index@(_Z14hello_from_gpuv)
        /*0020*/ 	.word	0x00000010
.L_6:


//--------------------- .nv.compat                --------------------------
	.section	.nv.compat,"",@"SHT_CUDA_COMPAT_INFO"
	.align	4
        /*0000*/ 	.byte	0x02, 0x09, 0x00, 0x00, 0x02, 0x02, 0x01, 0x00, 0x02, 0x05, 0x05, 0x00, 0x03, 0x07, 0x01, 0x01
        /*0010*/ 	.byte	0x02, 0x03, 0x00, 0x00, 0x02, 0x06, 0x01, 0x00, 0x04, 0x0b, 0x08, 0x00, 0x09, 0x00, 0x00, 0x00
        /*0020*/ 	.byte	0x00, 0x00, 0x00, 0x00


//--------------------- .nv.info._Z14hello_from_gpuv --------------------------
	.section	.nv.info._Z14hello_from_gpuv,"",@"SHT_CUDA_INFO"
	.sectionflags	@""
	.align	4


	//----- nvinfo : EIATTR_CUDA_API_VERSION
	.align		4
        /*0000*/ 	.byte	0x04, 0x37
        /*0002*/ 	.short	(.L_8 - .L_7)
.L_7:
        /*0004*/ 	.word	0x00000082


	//----- nvinfo : EIATTR_SPARSE_MMA_MASK
	.align		4
.L_8:
        /*0008*/ 	.byte	0x03, 0x50
        /*000a*/ 	.short	0x0000


	//----- nvinfo : EIATTR_MAXREG_COUNT
	.align		4
        /*000c*/ 	.byte	0x03, 0x1b
        /*000e*/ 	.short	0x00ff


	//----- nvinfo : EIATTR_EXTERNS
	.align		4
        /*0010*/ 	.byte	0x04, 0x0f
        /*0012*/ 	.short	(.L_10 - .L_9)


	//   ....[0]....
	.align		4
.L_9:
        /*0014*/ 	.word	index@(vprintf)


	//----- nvinfo : EIATTR_MERCURY_ISA_VERSION
	.align		4
.L_10:
        /*0018*/ 	.byte	0x03, 0x5f
        /*001a*/ 	.short	0x0101


	//----- nvinfo : EIATTR_VRC_CTA_INIT_COUNT
	.align		4
        /*001c*/ 	.byte	0x02, 0x4a
	.zero		1
	.zero		1


	//----- nvinfo : EIATTR_SYSCALL_OFFSETS
	.align		4
        /*0020*/ 	.byte	0x04, 0x46
        /*0022*/ 	.short	(.L_12 - .L_11)


	//   ....[0]....
.L_11:
        /*0024*/ 	.word	0x00000110


	//----- nvinfo : EIATTR_EXIT_INSTR_OFFSETS
	.align		4
.L_12:
        /*0028*/ 	.byte	0x04, 0x1c
        /*002a*/ 	.short	(.L_14 - .L_13)


	//   ....[0]....
.L_13:
        /*002c*/ 	.word	0x00000120


	//----- nvinfo : EIATTR_SW_WAR
	.align		4
.L_14:
        /*0030*/ 	.byte	0x04, 0x36
        /*0032*/ 	.short	(.L_16 - .L_15)
.L_15:
        /*0034*/ 	.word	0x00000008
.L_16:


//--------------------- .nv.callgraph             --------------------------
	.section	.nv.callgraph,"",@"SHT_CUDA_CALLGRAPH"
	.align	4
	.sectionentsize	8
	.align		4
        /*0000*/ 	.word	0x00000000
	.align		4
        /*0004*/ 	.word	0xffffffff
	.align		4
        /*0008*/ 	.word	index@(_Z14hello_from_gpuv)
	.align		4
        /*000c*/ 	.word	index@(vprintf)
	.align		4
        /*0010*/ 	.word	0x00000000
	.align		4
        /*0014*/ 	.word	0xfffffffe
	.align		4
        /*0018*/ 	.word	0x00000000
	.align		4
        /*001c*/ 	.word	0xfffffffd
	.align		4
        /*0020*/ 	.word	0x00000000
	.align		4
        /*0024*/ 	.word	0xfffffffc


//--------------------- .nv.constant4             --------------------------
	.section	.nv.constant4,"a",@progbits
	.align	8
	.align		8
.nv.constant4:
        /*0000*/ 	.dword	vprintf
	.align		8
        /*0008*/ 	.dword	$str


//--------------------- .text._Z14hello_from_gpuv --------------------------
	.section	.text._Z14hello_from_gpuv,"ax",@progbits
	.align	128
        .global         _Z14hello_from_gpuv
        .type           _Z14hello_from_gpuv,@function
        .size           _Z14hello_from_gpuv,(.L_x_2 - _Z14hello_from_gpuv)
        .other          _Z14hello_from_gpuv,@"STO_CUDA_ENTRY STV_DEFAULT"
_Z14hello_from_gpuv:
.text._Z14hello_from_gpuv:
[----:B------:R-:W0:Y:S01]  /*0000*/  LDC R1, c[0x0][0x37c] ;  /* 0x0000df00ff017b82 */ /* 0x000e220000000800 */
[----:B------:R-:W1:Y:S01]  /*0010*/  S2R R8, SR_CTAID.X ;  /* 0x0000000000087919 */ /* 0x000e620000002500 */
[----:B0-----:R-:W-:Y:S01]  /*0020*/  VIADD R1, R1, 0xfffffff0 ;  /* 0xfffffff001017836 */ /* 0x001fe20000000000 */
[----:B------:R-:W-:Y:S01]  /*0030*/  MOV R0, 0x0 ;  /* 0x0000000000007802 */ /* 0x000fe20000000f00 */
[----:B------:R-:W0:Y:S01]  /*0040*/  LDCU UR4, c[0x0][0x2f8] ;  /* 0x00005f00ff0477ac */ /* 0x000e220008000800 */
[----:B------:R-:W1:Y:S03]  /*0050*/  S2R R9, SR_TID.X ;  /* 0x0000000000097919 */ /* 0x000e660000002100 */
[----:B------:R2:W3:Y:S01]  /*0060*/  LDC.64 R2, c[0x4][R0] ;  /* 0x0100000000027b82 */ /* 0x0004e20000000a00 */
[----:B------:R-:W4:Y:S01]  /*0070*/  LDCU.64 UR6, c[0x4][0x8] ;  /* 0x01000100ff0677ac */ /* 0x000f220008000a00 */
[----:B------:R-:W5:Y:S01]  /*0080*/  S2R R10, SR_TID.Y ;  /* 0x00000000000a7919 */ /* 0x000f620000002200 */
[----:B------:R-:W2:Y:S01]  /*0090*/  LDCU UR5, c[0x0][0x2fc] ;  /* 0x00005f80ff0577ac */ /* 0x000ea20008000800 */
[----:B0-----:R-:W-:Y:S01]  /*00a0*/  IADD3 R6, P0, PT, R1, UR4, RZ ;  /* 0x0000000401067c10 */ /* 0x001fe2000ff1e0ff */
[----:B----4-:R-:W-:Y:S01]  /*00b0*/  IMAD.U32 R4, RZ, RZ, UR6 ;  /* 0x00000006ff047e24 */ /* 0x010fe2000f8e00ff */
[----:B------:R-:W-:-:S03]  /*00c0*/  MOV R5, UR7 ;  /* 0x0000000700057c02 */ /* 0x000fc60008000f00 */
[----:B--2---:R-:W-:Y:S01]  /*00d0*/  IMAD.X R7, RZ, RZ, UR5, P0 ;  /* 0x00000005ff077e24 */ /* 0x004fe200080e06ff */
[----:B-1----:R0:W-:Y:S04]  /*00e0*/  STL.64 [R1], R8 ;  /* 0x0000000801007387 */ /* 0x0021e80000100a00 */
[----:B-----5:R0:W-:Y:S03]  /*00f0*/  STL [R1+0x8], R10 ;  /* 0x0000080a01007387 */ /* 0x0201e60000100800 */
[----:B------:R-:W-:-:S07]  /*0100*/  LEPC R20, `(.L_x_0) ;  /* 0x000000001014794e */ /* 0x000fce0000000000 */
[----:B0--3--:R-:W-:Y:S05]  /*0110*/  CALL.ABS.NOINC R2 ;  /* 0x0000000002007343 */ /* 0x009fea0003c00000 */
.L_x_0:
[----:B------:R-:W-:Y:S05]  /*0120*/  EXIT ;  /* 0x000000000000794d */ /* 0x000fea0003800000 */
.L_x_1:
[----:B------:R-:W-:-:S00]  /*0130*/  BRA `(.L_x_1) ;  /* 0xfffffffc00fc7947 */ /* 0x000fc0000383ffff */
[----:B------:R-:W-:-:S00]  /*0140*/  NOP ;  /* 0x0000000000007918 */ /* 0x000fc00000000000 */
        /* <DEDUP_REMOVED lines=11> */
.L_x_2:


//--------------------- .nv.global.init           --------------------------
	.section	.nv.global.init,"aw",@progbits
.nv.global.init:
	.type		$str,@object
	.size		$str,(.L_0 - $str)
$str:
        /*0000*/ 	.byte	0x48, 0x65, 0x6c, 0x6c, 0x6f, 0x20, 0x57, 0x6f, 0x72, 0x6c, 0x64, 0x20, 0x66, 0x72, 0x6f, 0x6d
        /*0010*/ 	.byte	0x20, 0x47, 0x50, 0x55, 0x20, 0x28, 0x62, 0x6c, 0x6f, 0x63, 0x6b, 0x2d, 0x25, 0x64, 0x20, 0x61
        /*0020*/ 	.byte	0x6e, 0x64, 0x20, 0x74, 0x68, 0x72, 0x65, 0x61, 0x64, 0x2d, 0x28, 0x25, 0x64, 0x2c, 0x20, 0x25
        /*0030*/ 	.byte	0x64, 0x29, 0x29, 0x21, 0x0a, 0x00
.L_0:


//--------------------- .nv.shared.reserved.0     --------------------------
	.section	.nv.shared.reserved.0,"aw",@nobits
	.weak		__nv_reservedSMEM_offset_0_alias
	.size		__nv_reservedSMEM_offset_0_alias, 0, 64
	.other		__nv_reservedSMEM_offset_0_alias,@"STO_CUDA_RESERVED_SHARED STV_DEFAULT"
__nv_reservedSMEM_offset_0_alias:
	.zero		0
	.zero		64


//--------------------- .nv.constant0._Z14hello_from_gpuv --------------------------
	.section	.nv.constant0._Z14hello_from_gpuv,"a",@progbits
	.sectionflags	@""
	.align	4
.nv.constant0._Z14hello_from_gpuv:
	.zero		896


//--------------------- SYMBOLS --------------------------

	.type		.nv.reservedSmem.offset0,@object
	.size		.nv.reservedSmem.offset0,0x4
	.type		vprintf,@function
